	.headerflags	@"EF_CUDA_TEXMODE_UNIFIED EF_CUDA_64BIT_ADDRESS EF_CUDA_ACCELERATORS EF_CUDA_SM90 EF_CUDA_VIRTUAL_SM(EF_CUDA_SM90)"
	.elftype	@"ET_EXEC"


//--------------------- .nv.info                  --------------------------
	.section	.nv.info,"",@"SHT_CUDA_INFO"
	.align	4


	//----- nvinfo : EIATTR_REGCOUNT
	.align		4
        /*0000*/ 	.byte	0x04, 0x2f
        /*0002*/ 	.short	(.L_3 - .L_2)
	.align		4
.L_2:
        /*0004*/ 	.word	index@(triton_poi_fused__native_batch_norm_legit_no_training_add_relu_15)
        /*0008*/ 	.word	0x00000014


	//----- nvinfo : EIATTR_MIN_STACK_SIZE
	.align		4
.L_3:
        /*000c*/ 	.byte	0x04, 0x12
        /*000e*/ 	.short	(.L_5 - .L_4)
	.align		4
.L_4:
        /*0010*/ 	.word	index@(triton_poi_fused__native_batch_norm_legit_no_training_add_relu_15)
        /*0014*/ 	.word	0x00000000


	//----- nvinfo : EIATTR_FRAME_SIZE
	.align		4
.L_5:
        /*0018*/ 	.byte	0x04, 0x11
        /*001a*/ 	.short	(.L_7 - .L_6)
	.align		4
.L_6:
        /*001c*/ 	.word	index@(triton_poi_fused__native_batch_norm_legit_no_training_add_relu_15)
        /*0020*/ 	.word	0x00000000


	//----- nvinfo : EIATTR_MIN_STACK_SIZE
	.align		4
.L_7:
        /*0024*/ 	.byte	0x04, 0x12
        /*0026*/ 	.short	(.L_9 - .L_8)
	.align		4
.L_8:
        /*0028*/ 	.word	index@(triton_poi_fused__native_batch_norm_legit_no_training_add_relu_15)
        /*002c*/ 	.word	0x00000000
.L_9:


//--------------------- .nv.info.triton_poi_fused__native_batch_norm_legit_no_training_add_relu_15 --------------------------
	.section	.nv.info.triton_poi_fused__native_batch_norm_legit_no_training_add_relu_15,"",@"SHT_CUDA_INFO"
	.sectionflags	@""
	.align	4


	//----- nvinfo : EIATTR_CUDA_API_VERSION
	.align		4
        /*0000*/ 	.byte	0x04, 0x37
        /*0002*/ 	.short	(.L_11 - .L_10)
.L_10:
        /*0004*/ 	.word	0x0000007c


	//----- nvinfo : EIATTR_KPARAM_INFO
	.align		4
.L_11:
        /*0008*/ 	.byte	0x04, 0x17
        /*000a*/ 	.short	(.L_13 - .L_12)
.L_12:
        /*000c*/ 	.word	0x00000000
        /*0010*/ 	.short	0x0006
        /*0012*/ 	.short	0x0030
        /*0014*/ 	.byte	0x00, 0xf0, 0x11, 0x00


	//----- nvinfo : EIATTR_KPARAM_INFO
	.align		4
.L_13:
        /*0018*/ 	.byte	0x04, 0x17
        /*001a*/ 	.short	(.L_15 - .L_14)
.L_14:
        /*001c*/ 	.word	0x00000000
        /*0020*/ 	.short	0x0005
        /*0022*/ 	.short	0x0028
        /*0024*/ 	.byte	0x00, 0xf4, 0x21, 0x00


	//----- nvinfo : EIATTR_KPARAM_INFO
	.align		4
.L_15:
        /*0028*/ 	.byte	0x04, 0x17
        /*002a*/ 	.short	(.L_17 - .L_16)
.L_16:
        /*002c*/ 	.word	0x00000000
        /*0030*/ 	.short	0x0004
        /*0032*/ 	.short	0x0020
        /*0034*/ 	.byte	0x00, 0xf4, 0x21, 0x00


	//----- nvinfo : EIATTR_KPARAM_INFO
	.align		4
.L_17:
        /*0038*/ 	.byte	0x04, 0x17
        /*003a*/ 	.short	(.L_19 - .L_18)
.L_18:
        /*003c*/ 	.word	0x00000000
        /*0040*/ 	.short	0x0003
        /*0042*/ 	.short	0x0018
        /*0044*/ 	.byte	0x00, 0xf4, 0x21, 0x00


	//----- nvinfo : EIATTR_KPARAM_INFO
	.align		4
.L_19:
        /*0048*/ 	.byte	0x04, 0x17
        /*004a*/ 	.short	(.L_21 - .L_20)
.L_20:
        /*004c*/ 	.word	0x00000000
        /*0050*/ 	.short	0x0002
        /*0052*/ 	.short	0x0010
        /*0054*/ 	.byte	0x00, 0xf4, 0x21, 0x00


	//----- nvinfo : EIATTR_KPARAM_INFO
	.align		4
.L_21:
        /*0058*/ 	.byte	0x04, 0x17
        /*005a*/ 	.short	(.L_23 - .L_22)
.L_22:
        /*005c*/ 	.word	0x00000000
        /*0060*/ 	.short	0x0001
        /*0062*/ 	.short	0x0008
        /*0064*/ 	.byte	0x00, 0xf4, 0x21, 0x00


	//----- nvinfo : EIATTR_KPARAM_INFO
	.align		4
.L_23:
        /*0068*/ 	.byte	0x04, 0x17
        /*006a*/ 	.short	(.L_25 - .L_24)
.L_24:
        /*006c*/ 	.word	0x00000000
        /*0070*/ 	.short	0x0000
        /*0072*/ 	.short	0x0000
        /*0074*/ 	.byte	0x00, 0xf4, 0x21, 0x00


	//----- nvinfo : EIATTR_SPARSE_MMA_MASK
	.align		4
.L_25:
        /*0078*/ 	.byte	0x03, 0x50
        /*007a*/ 	.short	0x0000


	//----- nvinfo : EIATTR_MAXREG_COUNT
	.align		4
        /*007c*/ 	.byte	0x03, 0x1b
        /*007e*/ 	.short	0x00ff


	//----- nvinfo : EIATTR_EXIT_INSTR_OFFSETS
	.align		4
        /*0080*/ 	.byte	0x04, 0x1c
        /*0082*/ 	.short	(.L_27 - .L_26)


	//   ....[0]....
.L_26:
        /*0084*/ 	.word	0x00000530


	//----- nvinfo : EIATTR_REQNTID
	.align		4
.L_27:
        /*0088*/ 	.byte	0x04, 0x10
        /*008a*/ 	.short	(.L_29 - .L_28)
.L_28:
        /*008c*/ 	.word	0x00000100
        /*0090*/ 	.word	0x00000001
        /*0094*/ 	.word	0x00000001


	//----- nvinfo : EIATTR_CBANK_PARAM_SIZE
	.align		4
.L_29:
        /*0098*/ 	.byte	0x03, 0x19
        /*009a*/ 	.short	0x0034


	//----- nvinfo : EIATTR_PARAM_CBANK
	.align		4
        /*009c*/ 	.byte	0x04, 0x0a
        /*009e*/ 	.short	(.L_31 - .L_30)
	.align		4
.L_30:
        /*00a0*/ 	.word	index@(.nv.constant0.triton_poi_fused__native_batch_norm_legit_no_training_add_relu_15)
        /*00a4*/ 	.short	0x0210
        /*00a6*/ 	.short	0x0034


	//----- nvinfo : EIATTR_SW_WAR
	.align		4
.L_31:
        /*00a8*/ 	.byte	0x04, 0x36
        /*00aa*/ 	.short	(.L_33 - .L_32)
.L_32:
        /*00ac*/ 	.word	0x00000008
.L_33:


//--------------------- .nv.callgraph             --------------------------
	.section	.nv.callgraph,"",@"SHT_CUDA_CALLGRAPH"
	.align	4
	.sectionentsize	8
	.align		4
        /*0000*/ 	.word	0x00000000
	.align		4
        /*0004*/ 	.word	0xffffffff
	.align		4
        /*0008*/ 	.word	0x00000000
	.align		4
        /*000c*/ 	.word	0xfffffffe
	.align		4
        /*0010*/ 	.word	0x00000000
	.align		4
        /*0014*/ 	.word	0xfffffffd
	.align		4
        /*0018*/ 	.word	0x00000000
	.align		4
        /*001c*/ 	.word	0xfffffffc


//--------------------- .nv.constant4             --------------------------
	.section	.nv.constant4,"a",@progbits
	.align	8
	.align		8
.nv.constant4:
        /*0000*/ 	.dword	_$_str
	.align		8
        /*0008*/ 	.dword	_$_str_$_2


//--------------------- .text.triton_poi_fused__native_batch_norm_legit_no_training_add_relu_15 --------------------------
	.section	.text.triton_poi_fused__native_batch_norm_legit_no_training_add_relu_15,"ax",@progbits
	.align	128
        .global         triton_poi_fused__native_batch_norm_legit_no_training_add_relu_15
        .type           triton_poi_fused__native_batch_norm_legit_no_training_add_relu_15,@function
        .size           triton_poi_fused__native_batch_norm_legit_no_training_add_relu_15,(.L_x_1 - triton_poi_fused__native_batch_norm_legit_no_training_add_relu_15)
        .other          triton_poi_fused__native_batch_norm_legit_no_training_add_relu_15,@"STO_CUDA_ENTRY STV_DEFAULT"
triton_poi_fused__native_batch_norm_legit_no_training_add_relu_15:
.text.triton_poi_fused__native_batch_norm_legit_no_training_add_relu_15:
[----:B------:R-:W-:Y:S01]  /*0000*/  LDC R1, c[0x0][0x28] ;  /* 0x00000a00ff017b82 */ /* 0x000fe20000000800 */
[----:B------:R-:W1:Y:S07]  /*0010*/  S2R R0, SR_TID.X ;  /* 0x0000000000007919 */ /* 0x000e6e0000002100 */
[----:B------:R-:W2:Y:S01]  /*0020*/  LDC.64 R2, c[0x0][0x228] ;  /* 0x00008a00ff027b82 */ /* 0x000ea20000000a00 */
[----:B------:R-:W-:Y:S01]  /*0030*/  ULDC.64 UR4, c[0x0][0x208] ;  /* 0x0000820000047ab9 */ /* 0x000fe20000000a00 */
[----:B------:R-:W3:Y:S06]  /*0040*/  S2R R13, SR_CTAID.X ;  /* 0x00000000000d7919 */ /* 0x000eec0000002500 */
[----:B------:R-:W4:Y:S08]  /*0050*/  LDC.64 R4, c[0x0][0x238] ;  /* 0x00008e00ff047b82 */ /* 0x000f300000000a00 */
[----:B------:R-:W5:Y:S08]  /*0060*/  LDC.64 R8, c[0x0][0x218] ;  /* 0x00008600ff087b82 */ /* 0x000f700000000a00 */
[----:B------:R-:W5:Y:S01]  /*0070*/  LDC.64 R10, c[0x0][0x220] ;  /* 0x00008800ff0a7b82 */ /* 0x000f620000000a00 */
[----:B-1----:R-:W-:-:S07]  /*0080*/  SHF.L.U32 R0, R0, 0x1, RZ ;  /* 0x0000000100007819 */ /* 0x002fce00000006ff */
[----:B------:R-:W1:Y:S01]  /*0090*/  LDC.64 R14, c[0x0][0x230] ;  /* 0x00008c00ff0e7b82 */ /* 0x000e620000000a00 */
[----:B------:R-:W-:-:S04]  /*00a0*/  LOP3.LUT R0, R0, 0x1fe, RZ, 0xc0, !PT ;  /* 0x000001fe00007812 */ /* 0x000fc800078ec0ff */
[----:B---3--:R-:W-:-:S05]  /*00b0*/  LEA R13, R13, R0, 0x9 ;  /* 0x000000000d0d7211 */ /* 0x008fca00078e48ff */
[----:B------:R-:W-:-:S05]  /*00c0*/  IMAD.HI R0, R13, 0x2aaaaaab, RZ ;  /* 0x2aaaaaab0d007827 */ /* 0x000fca00078e02ff */
[----:B------:R-:W-:-:S04]  /*00d0*/  SHF.R.U32.HI R7, RZ, 0x1f, R0 ;  /* 0x0000001fff077819 */ /* 0x000fc80000011600 */
[----:B------:R-:W-:Y:S02]  /*00e0*/  LEA.HI R0, R0, R7, RZ, 0x1a ;  /* 0x0000000700007211 */ /* 0x000fe400078fd0ff */
[----:B------:R-:W3:Y:S03]  /*00f0*/  LDC.64 R6, c[0x0][0x210] ;  /* 0x00008400ff067b82 */ /* 0x000ee60000000a00 */
[----:B------:R-:W-:-:S04]  /*0100*/  IMAD R0, R0, -0x180, R13 ;  /* 0xfffffe8000007824 */ /* 0x000fc800078e020d */
[----:B--2---:R-:W-:-:S06]  /*0110*/  IMAD.WIDE R2, R0, 0x4, R2 ;  /* 0x0000000400027825 */ /* 0x004fcc00078e0202 */
[----:B------:R-:W2:Y:S01]  /*0120*/  LDG.E.EL.64 R2, desc[UR4][R2.64] ;  /* 0x0000000402027981 */ /* 0x000ea2000c2e1b00 */
[----:B----4-:R-:W-:-:S06]  /*0130*/  IMAD.WIDE R4, R0, 0x4, R4 ;  /* 0x0000000400047825 */ /* 0x010fcc00078e0204 */
[----:B------:R-:W4:Y:S01]  /*0140*/  LDG.E.EL.64 R4, desc[UR4][R4.64] ;  /* 0x0000000404047981 */ /* 0x000f22000c2e1b00 */
[----:B-----5:R-:W-:-:S04]  /*0150*/  IMAD.WIDE R8, R13, 0x4, R8 ;  /* 0x000000040d087825 */ /* 0x020fc800078e0208 */
[C---:B0-----:R-:W-:Y:S02]  /*0160*/  IMAD.WIDE R10, R0.reuse, 0x4, R10 ;  /* 0x00000004000a7825 */ /* 0x041fe400078e020a */
[----:B------:R-:W5:Y:S02]  /*0170*/  LDG.E.64 R8, desc[UR4][R8.64] ;  /* 0x0000000408087981 */ /* 0x000f64000c1e1b00 */
[----:B---3--:R-:W-:Y:S02]  /*0180*/  IMAD.WIDE R6, R13, 0x4, R6 ;  /* 0x000000040d067825 */ /* 0x008fe400078e0206 */
[----:B------:R-:W5:Y:S02]  /*0190*/  LDG.E.EL.64 R10, desc[UR4][R10.64] ;  /* 0x000000040a0a7981 */ /* 0x000f64000c2e1b00 */
[----:B-1----:R-:W-:Y:S02]  /*01a0*/  IMAD.WIDE R14, R0, 0x4, R14 ;  /* 0x00000004000e7825 */ /* 0x002fe400078e020e */
[----:B------:R-:W3:Y:S04]  /*01b0*/  LDG.E.64 R12, desc[UR4][R6.64] ;  /* 0x00000004060c7981 */ /* 0x000ee8000c1e1b00 */
[----:B------:R-:W3:Y:S01]  /*01c0*/  LDG.E.EL.64 R14, desc[UR4][R14.64] ;  /* 0x000000040e0e7981 */ /* 0x000ee2000c2e1b00 */
[----:B------:R-:W-:Y:S01]  /*01d0*/  HFMA2.MMA R17, -RZ, RZ, 1.625, 0 ;  /* 0x3e800000ff117435 */ /* 0x000fe200000001ff */
[----:B--2---:R-:W-:Y:S01]  /*01e0*/  FADD R2, R2, 9.9999997473787516356e-06 ;  /* 0x3727c5ac02027421 */ /* 0x004fe20000000000 */
[----:B------:R-:W-:-:S05]  /*01f0*/  FADD R3, R3, 9.9999997473787516356e-06 ;  /* 0x3727c5ac03037421 */ /* 0x000fca0000000000 */
[----:B------:R-:W0:Y:S01]  /*0200*/  MUFU.SQRT R2, R2 ;  /* 0x0000000200027308 */ /* 0x000e220000002000 */
[----:B----4-:R-:W-:Y:S01]  /*0210*/  FADD R4, R4, 9.9999997473787516356e-06 ;  /* 0x3727c5ac04047421 */ /* 0x010fe20000000000 */
[----:B------:R-:W-:-:S06]  /*0220*/  FADD R5, R5, 9.9999997473787516356e-06 ;  /* 0x3727c5ac05057421 */ /* 0x000fcc0000000000 */
[----:B------:R-:W1:Y:S08]  /*0230*/  MUFU.SQRT R3, R3 ;  /* 0x0000000300037308 */ /* 0x000e700000002000 */
[----:B------:R-:W2:Y:S01]  /*0240*/  MUFU.SQRT R4, R4 ;  /* 0x0000000400047308 */ /* 0x000ea20000002000 */
[----:B0-----:R-:W-:-:S07]  /*0250*/  FSETP.GT.AND P6, PT, R2, 8.50705917302346158658e+37, PT ;  /* 0x7e8000000200780b */ /* 0x001fce0003fc4000 */
[----:B------:R0:W4:Y:S01]  /*0260*/  MUFU.SQRT R16, R5 ;  /* 0x0000000500107308 */ /* 0x0001220000002000 */
[C---:B-1----:R-:W-:Y:S02]  /*0270*/  FSETP.GT.AND P5, PT, R3.reuse, 8.50705917302346158658e+37, PT ;  /* 0x7e8000000300780b */ /* 0x042fe40003fa4000 */
[----:B------:R-:W-:Y:S02]  /*0280*/  FSETP.GEU.AND P3, PT, R3, 1.175494350822287508e-38, PT ;  /* 0x008000000300780b */ /* 0x000fe40003f6e000 */
[----:B------:R-:W-:Y:S02]  /*0290*/  FSETP.GEU.AND P4, PT, R2, 1.175494350822287508e-38, PT ;  /* 0x008000000200780b */ /* 0x000fe40003f8e000 */
[----:B--2---:R-:W-:Y:S01]  /*02a0*/  FSETP.GT.AND P2, PT, R4, 8.50705917302346158658e+37, PT ;  /* 0x7e8000000400780b */ /* 0x004fe20003f44000 */
[----:B------:R-:W-:Y:S01]  /*02b0*/  @P6 FMUL R2, R2, 0.25 ;  /* 0x3e80000002026820 */ /* 0x000fe20000400000 */
[----:B0-----:R-:W-:Y:S02]  /*02c0*/  FSEL R5, R17, 1, P6 ;  /* 0x3f80000011057808 */ /* 0x001fe40003000000 */
[----:B------:R-:W-:-:S02]  /*02d0*/  FSETP.GEU.AND P0, PT, R4, 1.175494350822287508e-38, PT ;  /* 0x008000000400780b */ /* 0x000fc40003f0e000 */
[C---:B----4-:R-:W-:Y:S01]  /*02e0*/  FSETP.GT.AND P1, PT, R16.reuse, 8.50705917302346158658e+37, PT ;  /* 0x7e8000001000780b */ /* 0x050fe20003f24000 */
[----:B------:R-:W-:Y:S01]  /*02f0*/  @P5 FMUL R3, R3, 0.25 ;  /* 0x3e80000003035820 */ /* 0x000fe20000400000 */
[----:B------:R-:W-:-:S03]  /*0300*/  FSETP.GEU.AND P6, PT, R16, 1.175494350822287508e-38, PT ;  /* 0x008000001000780b */ /* 0x000fc60003fce000 */
[----:B------:R-:W-:Y:S01]  /*0310*/  @!P4 FMUL R2, R2, 16777216 ;  /* 0x4b8000000202c820 */ /* 0x000fe20000400000 */
[----:B------:R-:W-:Y:S01]  /*0320*/  @!P3 FMUL R3, R3, 16777216 ;  /* 0x4b8000000303b820 */ /* 0x000fe20000400000 */
[----:B------:R-:W-:-:S04]  /*0330*/  @P2 FMUL R4, R4, 0.25 ;  /* 0x3e80000004042820 */ /* 0x000fc80000400000 */
[----:B------:R-:W-:Y:S02]  /*0340*/  MUFU.RCP R2, R2 ;  /* 0x0000000200027308 */ /* 0x000fe40000001000 */
[----:B------:R-:W-:-:S06]  /*0350*/  @P1 FMUL R16, R16, 0.25 ;  /* 0x3e80000010101820 */ /* 0x000fcc0000400000 */
[----:B------:R-:W0:Y:S01]  /*0360*/  MUFU.RCP R3, R3 ;  /* 0x0000000300037308 */ /* 0x000e220000001000 */
[----:B------:R-:W-:Y:S01]  /*0370*/  @!P0 FMUL R4, R4, 16777216 ;  /* 0x4b80000004048820 */ /* 0x000fe20000400000 */
[----:B------:R-:W-:Y:S01]  /*0380*/  @!P6 FMUL R16, R16, 16777216 ;  /* 0x4b8000001010e820 */ /* 0x000fe20000400000 */
[----:B------:R-:W-:Y:S01]  /*0390*/  FSEL R0, R17, 1, P5 ;  /* 0x3f80000011007808 */ /* 0x000fe20002800000 */
[----:B------:R-:W-:-:S04]  /*03a0*/  @!P4 FMUL R5, R5, 16777216 ;  /* 0x4b8000000505c820 */ /* 0x000fc80000400000 */
[----:B------:R-:W1:Y:S01]  /*03b0*/  MUFU.RCP R4, R4 ;  /* 0x0000000400047308 */ /* 0x000e620000001000 */
[----:B------:R-:W-:Y:S01]  /*03c0*/  @!P3 FMUL R0, R0, 16777216 ;  /* 0x4b8000000000b820 */ /* 0x000fe20000400000 */
[----:B-----5:R-:W-:-:S06]  /*03d0*/  FADD R9, R9, -R11 ;  /* 0x8000000b09097221 */ /* 0x020fcc0000000000 */
[----:B------:R-:W2:Y:S01]  /*03e0*/  MUFU.RCP R16, R16 ;  /* 0x0000001000107308 */ /* 0x000ea20000001000 */
[----:B0-----:R-:W-:Y:S01]  /*03f0*/  FMUL R0, R3, R0 ;  /* 0x0000000003007220 */ /* 0x001fe20000400000 */
[C---:B------:R-:W-:Y:S01]  /*0400*/  FSEL R3, R17.reuse, 1, P2 ;  /* 0x3f80000011037808 */ /* 0x040fe20001000000 */
[----:B------:R-:W-:Y:S01]  /*0410*/  FMUL R5, R2, R5 ;  /* 0x0000000502057220 */ /* 0x000fe20000400000 */
[----:B------:R-:W-:Y:S01]  /*0420*/  FSEL R11, R17, 1, P1 ;  /* 0x3f800000110b7808 */ /* 0x000fe20000800000 */
[----:B------:R-:W-:Y:S01]  /*0430*/  FADD R8, R8, -R10 ;  /* 0x8000000a08087221 */ /* 0x000fe20000000000 */
[----:B---3--:R-:W-:Y:S01]  /*0440*/  FFMA R0, R0, R9, R13 ;  /* 0x0000000900007223 */ /* 0x008fe2000000000d */
[----:B------:R-:W-:Y:S02]  /*0450*/  @!P0 FMUL R3, R3, 16777216 ;  /* 0x4b80000003038820 */ /* 0x000fe40000400000 */
[----:B------:R-:W-:Y:S01]  /*0460*/  FFMA R5, R5, R8, R12 ;  /* 0x0000000805057223 */ /* 0x000fe2000000000c */
[----:B------:R-:W-:Y:S01]  /*0470*/  @!P6 FMUL R11, R11, 16777216 ;  /* 0x4b8000000b0be820 */ /* 0x000fe20000400000 */
[----:B------:R-:W-:Y:S01]  /*0480*/  FADD R0, -R15, R0 ;  /* 0x000000000f007221 */ /* 0x000fe20000000100 */
[----:B-1----:R-:W-:Y:S01]  /*0490*/  FMUL R4, R4, R3 ;  /* 0x0000000304047220 */ /* 0x002fe20000400000 */
[----:B------:R-:W-:Y:S01]  /*04a0*/  FADD R5, -R14, R5 ;  /* 0x000000050e057221 */ /* 0x000fe20000000100 */
[----:B--2---:R-:W-:-:S03]  /*04b0*/  FMUL R11, R16, R11 ;  /* 0x0000000b100b7220 */ /* 0x004fc60000400000 */
[----:B------:R-:W-:Y:S01]  /*04c0*/  FMUL R4, R5, R4 ;  /* 0x0000000405047220 */ /* 0x000fe20000400000 */
[----:B------:R-:W-:-:S04]  /*04d0*/  FMUL R0, R0, R11 ;  /* 0x0000000b00007220 */ /* 0x000fc80000400000 */
[----:B------:R-:W-:Y:S02]  /*04e0*/  FSETP.GEU.AND P0, PT, R4, RZ, PT ;  /* 0x000000ff0400720b */ /* 0x000fe40003f0e000 */
[----:B------:R-:W-:Y:S02]  /*04f0*/  FSETP.GEU.AND P1, PT, R0, RZ, PT ;  /* 0x000000ff0000720b */ /* 0x000fe40003f2e000 */
[----:B------:R-:W-:Y:S02]  /*0500*/  FSEL R4, R4, RZ, P0 ;  /* 0x000000ff04047208 */ /* 0x000fe40000000000 */
[----:B------:R-:W-:-:S05]  /*0510*/  FSEL R5, R0, RZ, P1 ;  /* 0x000000ff00057208 */ /* 0x000fca0000800000 */
[----:B------:R-:W-:Y:S01]  /*0520*/  STG.E.64 desc[UR4][R6.64], R4 ;  /* 0x0000000406007986 */ /* 0x000fe2000c101b04 */
[----:B------:R-:W-:Y:S05]  /*0530*/  EXIT ;  /* 0x000000000000794d */ /* 0x000fea0003800000 */
.L_x_0:
[----:B------:R-:W-:-:S00]  /*0540*/  BRA `(.L_x_0) ;  /* 0xfffffffc00fc7947 */ /* 0x000fc0000383ffff */
[----:B------:R-:W-:-:S00]  /*0550*/  NOP ;  /* 0x0000000000007918 */ /* 0x000fc00000000000 */
        /* <DEDUP_REMOVED lines=10> */
.L_x_1:


//--------------------- .nv.global.init           --------------------------
	.section	.nv.global.init,"aw",@progbits
.nv.global.init:
	.type		_$_str,@object
	.size		_$_str,(_$_str_$_2 - _$_str)
_$_str:
        /*0000*/ 	.byte	0x5f, 0x5f, 0x43, 0x55, 0x44, 0x41, 0x5f, 0x46, 0x54, 0x5a, 0x00
	.type		_$_str_$_2,@object
	.size		_$_str_$_2,(.L_1 - _$_str_$_2)
_$_str_$_2:
        /*000b*/ 	.byte	0x5f, 0x5f, 0x43, 0x55, 0x44, 0x41, 0x5f, 0x50, 0x52, 0x45, 0x43, 0x5f, 0x53, 0x51, 0x52, 0x54
        /*001b*/ 	.byte	0x00
.L_1:


//--------------------- .nv.constant0.triton_poi_fused__native_batch_norm_legit_no_training_add_relu_15 --------------------------
	.section	.nv.constant0.triton_poi_fused__native_batch_norm_legit_no_training_add_relu_15,"a",@progbits
	.sectionflags	@""
	.align	4
.nv.constant0.triton_poi_fused__native_batch_norm_legit_no_training_add_relu_15:
	.zero		580
